	.headerflags	@"EF_CUDA_TEXMODE_UNIFIED EF_CUDA_64BIT_ADDRESS EF_CUDA_ACCELERATORS EF_CUDA_SM90 EF_CUDA_VIRTUAL_SM(EF_CUDA_SM90)"
	.elftype	@"ET_EXEC"


//--------------------- .nv.info                  --------------------------
	.section	.nv.info,"",@"SHT_CUDA_INFO"
	.align	4


	//----- nvinfo : EIATTR_REGCOUNT
	.align		4
        /*0000*/ 	.byte	0x04, 0x2f
        /*0002*/ 	.short	(.L_3 - .L_2)
	.align		4
.L_2:
        /*0004*/ 	.word	index@(triton_poi_fused__native_batch_norm_legit_no_training_add_mul_relu_sigmoid_17)
        /*0008*/ 	.word	0x00000020


	//----- nvinfo : EIATTR_MIN_STACK_SIZE
	.align		4
.L_3:
        /*000c*/ 	.byte	0x04, 0x12
        /*000e*/ 	.short	(.L_5 - .L_4)
	.align		4
.L_4:
        /*0010*/ 	.word	index@(triton_poi_fused__native_batch_norm_legit_no_training_add_mul_relu_sigmoid_17)
        /*0014*/ 	.word	0x00000000


	//----- nvinfo : EIATTR_FRAME_SIZE
	.align		4
.L_5:
        /*0018*/ 	.byte	0x04, 0x11
        /*001a*/ 	.short	(.L_7 - .L_6)
	.align		4
.L_6:
        /*001c*/ 	.word	index@(triton_poi_fused__native_batch_norm_legit_no_training_add_mul_relu_sigmoid_17)
        /*0020*/ 	.word	0x00000000


	//----- nvinfo : EIATTR_MIN_STACK_SIZE
	.align		4
.L_7:
        /*0024*/ 	.byte	0x04, 0x12
        /*0026*/ 	.short	(.L_9 - .L_8)
	.align		4
.L_8:
        /*0028*/ 	.word	index@(triton_poi_fused__native_batch_norm_legit_no_training_add_mul_relu_sigmoid_17)
        /*002c*/ 	.word	0x00000000
.L_9:


//--------------------- .nv.info.triton_poi_fused__native_batch_norm_legit_no_training_add_mul_relu_sigmoid_17 --------------------------
	.section	.nv.info.triton_poi_fused__native_batch_norm_legit_no_training_add_mul_relu_sigmoid_17,"",@"SHT_CUDA_INFO"
	.sectionflags	@""
	.align	4


	//----- nvinfo : EIATTR_CUDA_API_VERSION
	.align		4
        /*0000*/ 	.byte	0x04, 0x37
        /*0002*/ 	.short	(.L_11 - .L_10)
.L_10:
        /*0004*/ 	.word	0x0000007c


	//----- nvinfo : EIATTR_KPARAM_INFO
	.align		4
.L_11:
        /*0008*/ 	.byte	0x04, 0x17
        /*000a*/ 	.short	(.L_13 - .L_12)
.L_12:
        /*000c*/ 	.word	0x00000000
        /*0010*/ 	.short	0x0019
        /*0012*/ 	.short	0x00c8
        /*0014*/ 	.byte	0x00, 0xf0, 0x11, 0x00


	//----- nvinfo : EIATTR_KPARAM_INFO
	.align		4
.L_13:
        /*0018*/ 	.byte	0x04, 0x17
        /*001a*/ 	.short	(.L_15 - .L_14)
.L_14:
        /*001c*/ 	.word	0x00000000
        /*0020*/ 	.short	0x0018
        /*0022*/ 	.short	0x00c0
        /*0024*/ 	.byte	0x00, 0xf4, 0x21, 0x00


	//----- nvinfo : EIATTR_KPARAM_INFO
	.align		4
.L_15:
        /*0028*/ 	.byte	0x04, 0x17
        /*002a*/ 	.short	(.L_17 - .L_16)
.L_16:
        /*002c*/ 	.word	0x00000000
        /*0030*/ 	.short	0x0017
        /*0032*/ 	.short	0x00b8
        /*0034*/ 	.byte	0x00, 0xf4, 0x21, 0x00


	//----- nvinfo : EIATTR_KPARAM_INFO
	.align		4
.L_17:
        /*0038*/ 	.byte	0x04, 0x17
        /*003a*/ 	.short	(.L_19 - .L_18)
.L_18:
        /*003c*/ 	.word	0x00000000
        /*0040*/ 	.short	0x0016
        /*0042*/ 	.short	0x00b0
        /*0044*/ 	.byte	0x00, 0xf4, 0x21, 0x00


	//----- nvinfo : EIATTR_KPARAM_INFO
	.align		4
.L_19:
        /*0048*/ 	.byte	0x04, 0x17
        /*004a*/ 	.short	(.L_21 - .L_20)
.L_20:
        /*004c*/ 	.word	0x00000000
        /*0050*/ 	.short	0x0015
        /*0052*/ 	.short	0x00a8
        /*0054*/ 	.byte	0x00, 0xf4, 0x21, 0x00


	//----- nvinfo : EIATTR_KPARAM_INFO
	.align		4
.L_21:
        /*0058*/ 	.byte	0x04, 0x17
        /*005a*/ 	.short	(.L_23 - .L_22)
.L_22:
        /*005c*/ 	.word	0x00000000
        /*0060*/ 	.short	0x0014
        /*0062*/ 	.short	0x00a0
        /*0064*/ 	.byte	0x00, 0xf4, 0x21, 0x00


	//----- nvinfo : EIATTR_KPARAM_INFO
	.align		4
.L_23:
        /*0068*/ 	.byte	0x04, 0x17
        /*006a*/ 	.short	(.L_25 - .L_24)
.L_24:
        /*006c*/ 	.word	0x00000000
        /*0070*/ 	.short	0x0013
        /*0072*/ 	.short	0x0098
        /*0074*/ 	.byte	0x00, 0xf4, 0x21, 0x00


	//----- nvinfo : EIATTR_KPARAM_INFO
	.align		4
.L_25:
        /*0078*/ 	.byte	0x04, 0x17
        /*007a*/ 	.short	(.L_27 - .L_26)
.L_26:
        /*007c*/ 	.word	0x00000000
        /*0080*/ 	.short	0x0012
        /*0082*/ 	.short	0x0090
        /*0084*/ 	.byte	0x00, 0xf4, 0x21, 0x00


	//----- nvinfo : EIATTR_KPARAM_INFO
	.align		4
.L_27:
        /*0088*/ 	.byte	0x04, 0x17
        /*008a*/ 	.short	(.L_29 - .L_28)
.L_28:
        /*008c*/ 	.word	0x00000000
        /*0090*/ 	.short	0x0011
        /*0092*/ 	.short	0x0088
        /*0094*/ 	.byte	0x00, 0xf4, 0x21, 0x00


	//----- nvinfo : EIATTR_KPARAM_INFO
	.align		4
.L_29:
        /*0098*/ 	.byte	0x04, 0x17
        /*009a*/ 	.short	(.L_31 - .L_30)
.L_30:
        /*009c*/ 	.word	0x00000000
        /*00a0*/ 	.short	0x0010
        /*00a2*/ 	.short	0x0080
        /*00a4*/ 	.byte	0x00, 0xf4, 0x21, 0x00


	//----- nvinfo : EIATTR_KPARAM_INFO
	.align		4
.L_31:
        /*00a8*/ 	.byte	0x04, 0x17
        /*00aa*/ 	.short	(.L_33 - .L_32)
.L_32:
        /*00ac*/ 	.word	0x00000000
        /*00b0*/ 	.short	0x000f
        /*00b2*/ 	.short	0x0078
        /*00b4*/ 	.byte	0x00, 0xf4, 0x21, 0x00


	//----- nvinfo : EIATTR_KPARAM_INFO
	.align		4
.L_33:
        /*00b8*/ 	.byte	0x04, 0x17
        /*00ba*/ 	.short	(.L_35 - .L_34)
.L_34:
        /*00bc*/ 	.word	0x00000000
        /*00c0*/ 	.short	0x000e
        /*00c2*/ 	.short	0x0070
        /*00c4*/ 	.byte	0x00, 0xf4, 0x21, 0x00


	//----- nvinfo : EIATTR_KPARAM_INFO
	.align		4
.L_35:
        /*00c8*/ 	.byte	0x04, 0x17
        /*00ca*/ 	.short	(.L_37 - .L_36)
.L_36:
        /*00cc*/ 	.word	0x00000000
        /*00d0*/ 	.short	0x000d
        /*00d2*/ 	.short	0x0068
        /*00d4*/ 	.byte	0x00, 0xf4, 0x21, 0x00


	//----- nvinfo : EIATTR_KPARAM_INFO
	.align		4
.L_37:
        /*00d8*/ 	.byte	0x04, 0x17
        /*00da*/ 	.short	(.L_39 - .L_38)
.L_38:
        /*00dc*/ 	.word	0x00000000
        /*00e0*/ 	.short	0x000c
        /*00e2*/ 	.short	0x0060
        /*00e4*/ 	.byte	0x00, 0xf4, 0x21, 0x00


	//----- nvinfo : EIATTR_KPARAM_INFO
	.align		4
.L_39:
        /*00e8*/ 	.byte	0x04, 0x17
        /*00ea*/ 	.short	(.L_41 - .L_40)
.L_40:
        /*00ec*/ 	.word	0x00000000
        /*00f0*/ 	.short	0x000b
        /*00f2*/ 	.short	0x0058
        /*00f4*/ 	.byte	0x00, 0xf4, 0x21, 0x00


	//----- nvinfo : EIATTR_KPARAM_INFO
	.align		4
.L_41:
        /*00f8*/ 	.byte	0x04, 0x17
        /*00fa*/ 	.short	(.L_43 - .L_42)
.L_42:
        /*00fc*/ 	.word	0x00000000
        /*0100*/ 	.short	0x000a
        /*0102*/ 	.short	0x0050
        /*0104*/ 	.byte	0x00, 0xf4, 0x21, 0x00


	//----- nvinfo : EIATTR_KPARAM_INFO
	.align		4
.L_43:
        /*0108*/ 	.byte	0x04, 0x17
        /*010a*/ 	.short	(.L_45 - .L_44)
.L_44:
        /*010c*/ 	.word	0x00000000
        /*0110*/ 	.short	0x0009
        /*0112*/ 	.short	0x0048
        /*0114*/ 	.byte	0x00, 0xf4, 0x21, 0x00


	//----- nvinfo : EIATTR_KPARAM_INFO
	.align		4
.L_45:
        /*0118*/ 	.byte	0x04, 0x17
        /*011a*/ 	.short	(.L_47 - .L_46)
.L_46:
        /*011c*/ 	.word	0x00000000
        /*0120*/ 	.short	0x0008
        /*0122*/ 	.short	0x0040
        /*0124*/ 	.byte	0x00, 0xf4, 0x21, 0x00


	//----- nvinfo : EIATTR_KPARAM_INFO
	.align		4
.L_47:
        /*0128*/ 	.byte	0x04, 0x17
        /*012a*/ 	.short	(.L_49 - .L_48)
.L_48:
        /*012c*/ 	.word	0x00000000
        /*0130*/ 	.short	0x0007
        /*0132*/ 	.short	0x0038
        /*0134*/ 	.byte	0x00, 0xf4, 0x21, 0x00


	//----- nvinfo : EIATTR_KPARAM_INFO
	.align		4
.L_49:
        /*0138*/ 	.byte	0x04, 0x17
        /*013a*/ 	.short	(.L_51 - .L_50)
.L_50:
        /*013c*/ 	.word	0x00000000
        /*0140*/ 	.short	0x0006
        /*0142*/ 	.short	0x0030
        /*0144*/ 	.byte	0x00, 0xf4, 0x21, 0x00


	//----- nvinfo : EIATTR_KPARAM_INFO
	.align		4
.L_51:
        /*0148*/ 	.byte	0x04, 0x17
        /*014a*/ 	.short	(.L_53 - .L_52)
.L_52:
        /*014c*/ 	.word	0x00000000
        /*0150*/ 	.short	0x0005
        /*0152*/ 	.short	0x0028
        /*0154*/ 	.byte	0x00, 0xf4, 0x21, 0x00


	//----- nvinfo : EIATTR_KPARAM_INFO
	.align		4
.L_53:
        /*0158*/ 	.byte	0x04, 0x17
        /*015a*/ 	.short	(.L_55 - .L_54)
.L_54:
        /*015c*/ 	.word	0x00000000
        /*0160*/ 	.short	0x0004
        /*0162*/ 	.short	0x0020
        /*0164*/ 	.byte	0x00, 0xf4, 0x21, 0x00


	//----- nvinfo : EIATTR_KPARAM_INFO
	.align		4
.L_55:
        /*0168*/ 	.byte	0x04, 0x17
        /*016a*/ 	.short	(.L_57 - .L_56)
.L_56:
        /*016c*/ 	.word	0x00000000
        /*0170*/ 	.short	0x0003
        /*0172*/ 	.short	0x0018
        /*0174*/ 	.byte	0x00, 0xf4, 0x21, 0x00


	//----- nvinfo : EIATTR_KPARAM_INFO
	.align		4
.L_57:
        /*0178*/ 	.byte	0x04, 0x17
        /*017a*/ 	.short	(.L_59 - .L_58)
.L_58:
        /*017c*/ 	.word	0x00000000
        /*0180*/ 	.short	0x0002
        /*0182*/ 	.short	0x0010
        /*0184*/ 	.byte	0x00, 0xf4, 0x21, 0x00


	//----- nvinfo : EIATTR_KPARAM_INFO
	.align		4
.L_59:
        /*0188*/ 	.byte	0x04, 0x17
        /*018a*/ 	.short	(.L_61 - .L_60)
.L_60:
        /*018c*/ 	.word	0x00000000
        /*0190*/ 	.short	0x0001
        /*0192*/ 	.short	0x0008
        /*0194*/ 	.byte	0x00, 0xf4, 0x21, 0x00


	//----- nvinfo : EIATTR_KPARAM_INFO
	.align		4
.L_61:
        /*0198*/ 	.byte	0x04, 0x17
        /*019a*/ 	.short	(.L_63 - .L_62)
.L_62:
        /*019c*/ 	.word	0x00000000
        /*01a0*/ 	.short	0x0000
        /*01a2*/ 	.short	0x0000
        /*01a4*/ 	.byte	0x00, 0xf4, 0x21, 0x00


	//----- nvinfo : EIATTR_SPARSE_MMA_MASK
	.align		4
.L_63:
        /*01a8*/ 	.byte	0x03, 0x50
        /*01aa*/ 	.short	0x0000


	//----- nvinfo : EIATTR_MAXREG_COUNT
	.align		4
        /*01ac*/ 	.byte	0x03, 0x1b
        /*01ae*/ 	.short	0x00ff


	//----- nvinfo : EIATTR_EXIT_INSTR_OFFSETS
	.align		4
        /*01b0*/ 	.byte	0x04, 0x1c
        /*01b2*/ 	.short	(.L_65 - .L_64)


	//   ....[0]....
.L_64:
        /*01b4*/ 	.word	0x00000fc0


	//----- nvinfo : EIATTR_REQNTID
	.align		4
.L_65:
        /*01b8*/ 	.byte	0x04, 0x10
        /*01ba*/ 	.short	(.L_67 - .L_66)
.L_66:
        /*01bc*/ 	.word	0x00000100
        /*01c0*/ 	.word	0x00000001
        /*01c4*/ 	.word	0x00000001


	//----- nvinfo : EIATTR_CBANK_PARAM_SIZE
	.align		4
.L_67:
        /*01c8*/ 	.byte	0x03, 0x19
        /*01ca*/ 	.short	0x00cc


	//----- nvinfo : EIATTR_PARAM_CBANK
	.align		4
        /*01cc*/ 	.byte	0x04, 0x0a
        /*01ce*/ 	.short	(.L_69 - .L_68)
	.align		4
.L_68:
        /*01d0*/ 	.word	index@(.nv.constant0.triton_poi_fused__native_batch_norm_legit_no_training_add_mul_relu_sigmoid_17)
        /*01d4*/ 	.short	0x0210
        /*01d6*/ 	.short	0x00cc


	//----- nvinfo : EIATTR_SW_WAR
	.align		4
.L_69:
        /*01d8*/ 	.byte	0x04, 0x36
        /*01da*/ 	.short	(.L_71 - .L_70)
.L_70:
        /*01dc*/ 	.word	0x00000008
.L_71:


//--------------------- .nv.callgraph             --------------------------
	.section	.nv.callgraph,"",@"SHT_CUDA_CALLGRAPH"
	.align	4
	.sectionentsize	8
	.align		4
        /*0000*/ 	.word	0x00000000
	.align		4
        /*0004*/ 	.word	0xffffffff
	.align		4
        /*0008*/ 	.word	0x00000000
	.align		4
        /*000c*/ 	.word	0xfffffffe
	.align		4
        /*0010*/ 	.word	0x00000000
	.align		4
        /*0014*/ 	.word	0xfffffffd
	.align		4
        /*0018*/ 	.word	0x00000000
	.align		4
        /*001c*/ 	.word	0xfffffffc


//--------------------- .nv.constant4             --------------------------
	.section	.nv.constant4,"a",@progbits
	.align	8
	.align		8
.nv.constant4:
        /*0000*/ 	.dword	_$_str
	.align		8
        /*0008*/ 	.dword	_$_str_$_2


//--------------------- .text.triton_poi_fused__native_batch_norm_legit_no_training_add_mul_relu_sigmoid_17 --------------------------
	.section	.text.triton_poi_fused__native_batch_norm_legit_no_training_add_mul_relu_sigmoid_17,"ax",@progbits
	.align	128
        .global         triton_poi_fused__native_batch_norm_legit_no_training_add_mul_relu_sigmoid_17
        .type           triton_poi_fused__native_batch_norm_legit_no_training_add_mul_relu_sigmoid_17,@function
        .size           triton_poi_fused__native_batch_norm_legit_no_training_add_mul_relu_sigmoid_17,(.L_x_1 - triton_poi_fused__native_batch_norm_legit_no_training_add_mul_relu_sigmoid_17)
        .other          triton_poi_fused__native_batch_norm_legit_no_training_add_mul_relu_sigmoid_17,@"STO_CUDA_ENTRY STV_DEFAULT"
triton_poi_fused__native_batch_norm_legit_no_training_add_mul_relu_sigmoid_17:
.text.triton_poi_fused__native_batch_norm_legit_no_training_add_mul_relu_sigmoid_17:
[----:B------:R-:W-:Y:S01]  /*0000*/  LDC R1, c[0x0][0x28] ;  /* 0x00000a00ff017b82 */ /* 0x000fe20000000800 */
[----:B------:R-:W1:Y:S07]  /*0010*/  S2R R0, SR_TID.X ;  /* 0x0000000000007919 */ /* 0x000e6e0000002100 */
[----:B------:R-:W2:Y:S01]  /*0020*/  LDC.64 R6, c[0x0][0x228] ;  /* 0x00008a00ff067b82 */ /* 0x000ea20000000a00 */
[----:B------:R-:W-:Y:S01]  /*0030*/  ULDC.64 UR4, c[0x0][0x208] ;  /* 0x0000820000047ab9 */ /* 0x000fe20000000a00 */
[----:B------:R-:W3:Y:S06]  /*0040*/  S2R R5, SR_CTAID.X ;  /* 0x0000000000057919 */ /* 0x000eec0000002500 */
[----:B------:R-:W4:Y:S08]  /*0050*/  LDC.64 R18, c[0x0][0x218] ;  /* 0x00008600ff127b82 */ /* 0x000f300000000a00 */
[----:B------:R-:W5:Y:S08]  /*0060*/  LDC.64 R20, c[0x0][0x220] ;  /* 0x00008800ff147b82 */ /* 0x000f700000000a00 */
[----:B------:R-:W5:Y:S01]  /*0070*/  LDC.64 R22, c[0x0][0x230] ;  /* 0x00008c00ff167b82 */ /* 0x000f620000000a00 */
[----:B-1----:R-:W-:-:S07]  /*0080*/  SHF.L.U32 R0, R0, 0x1, RZ ;  /* 0x0000000100007819 */ /* 0x002fce00000006ff */
[----:B------:R-:W1:Y:S01]  /*0090*/  LDC.64 R24, c[0x0][0x238] ;  /* 0x00008e00ff187b82 */ /* 0x000e620000000a00 */
[----:B---3--:R-:W-:Y:S02]  /*00a0*/  SHF.R.S32.HI R3, RZ, 0x16, R5 ;  /* 0x00000016ff037819 */ /* 0x008fe40000011405 */
[----:B------:R-:W-:Y:S02]  /*00b0*/  LOP3.LUT R0, R0, 0x1fe, RZ, 0xc0, !PT ;  /* 0x000001fe00007812 */ /* 0x000fe400078ec0ff */
[----:B------:R-:W-:-:S03]  /*00c0*/  SGXT R3, R3, 0x1 ;  /* 0x000000010303781a */ /* 0x000fc60000000200 */
[----:B------:R-:W3:Y:S01]  /*00d0*/  LDC.64 R12, c[0x0][0x250] ;  /* 0x00009400ff0c7b82 */ /* 0x000ee20000000a00 */
[----:B------:R-:W-:-:S04]  /*00e0*/  LEA R2, R5, R0, 0x9 ;  /* 0x0000000005027211 */ /* 0x000fc800078e48ff */
[----:B------:R-:W-:-:S03]  /*00f0*/  LEA.HI R3, R3, R2, RZ, 0x8 ;  /* 0x0000000203037211 */ /* 0x000fc600078f40ff */
[----:B------:R-:W3:Y:S01]  /*0100*/  LDC.64 R26, c[0x0][0x240] ;  /* 0x00009000ff1a7b82 */ /* 0x000ee20000000a00 */
[----:B------:R-:W-:-:S04]  /*0110*/  LOP3.LUT R3, R3, 0xffffff00, RZ, 0xc0, !PT ;  /* 0xffffff0003037812 */ /* 0x000fc800078ec0ff */
[----:B------:R-:W-:-:S03]  /*0120*/  IADD3 R4, R2, -R3, RZ ;  /* 0x8000000302047210 */ /* 0x000fc60007ffe0ff */
[----:B------:R-:W3:Y:S02]  /*0130*/  LDC.64 R10, c[0x0][0x248] ;  /* 0x00009200ff0a7b82 */ /* 0x000ee40000000a00 */
[----:B--2---:R-:W-:-:S06]  /*0140*/  IMAD.WIDE R6, R4, 0x4, R6 ;  /* 0x0000000404067825 */ /* 0x004fcc00078e0206 */
[----:B------:R-:W2:Y:S01]  /*0150*/  LDG.E.EL.64 R6, desc[UR4][R6.64] ;  /* 0x0000000406067981 */ /* 0x000ea2000c2e1b00 */
[----:B----4-:R-:W-:Y:S01]  /*0160*/  IMAD.WIDE R18, R2, 0x4, R18 ;  /* 0x0000000402127825 */ /* 0x010fe200078e0212 */
[----:B------:R-:W4:Y:S03]  /*0170*/  LDC.64 R16, c[0x0][0x278] ;  /* 0x00009e00ff107b82 */ /* 0x000f260000000a00 */
[C---:B-----5:R-:W-:Y:S02]  /*0180*/  IMAD.WIDE R20, R4.reuse, 0x4, R20 ;  /* 0x0000000404147825 */ /* 0x060fe400078e0214 */
[----:B------:R-:W5:Y:S03]  /*0190*/  LDG.E.64 R18, desc[UR4][R18.64] ;  /* 0x0000000412127981 */ /* 0x000f66000c1e1b00 */
[----:B------:R-:W4:Y:S01]  /*01a0*/  LDC.64 R8, c[0x0][0x258] ;  /* 0x00009600ff087b82 */ /* 0x000f220000000a00 */
[----:B------:R-:W5:Y:S01]  /*01b0*/  LDG.E.EL.64 R20, desc[UR4][R20.64] ;  /* 0x0000000414147981 */ /* 0x000f62000c2e1b00 */
[----:B0-----:R-:W-:-:S04]  /*01c0*/  IMAD.WIDE R22, R4, 0x4, R22 ;  /* 0x0000000404167825 */ /* 0x001fc800078e0216 */
[C---:B-1----:R-:W-:Y:S02]  /*01d0*/  IMAD.WIDE R24, R4.reuse, 0x4, R24 ;  /* 0x0000000404187825 */ /* 0x042fe400078e0218 */
[----:B------:R-:W5:Y:S01]  /*01e0*/  LDG.E.EL.64 R22, desc[UR4][R22.64] ;  /* 0x0000000416167981 */ /* 0x000f62000c2e1b00 */
[----:B------:R-:W0:Y:S03]  /*01f0*/  LDC.64 R14, c[0x0][0x260] ;  /* 0x00009800ff0e7b82 */ /* 0x000e260000000a00 */
[----:B------:R-:W5:Y:S01]  /*0200*/  LDG.E.EL.64 R24, desc[UR4][R24.64] ;  /* 0x0000000418187981 */ /* 0x000f62000c2e1b00 */
[----:B---3--:R-:W-:-:S06]  /*0210*/  IMAD.WIDE R12, R4, 0x4, R12 ;  /* 0x00000004040c7825 */ /* 0x008fcc00078e020c */
[----:B------:R-:W3:Y:S01]  /*0220*/  LDG.E.EL.64 R12, desc[UR4][R12.64] ;  /* 0x000000040c0c7981 */ /* 0x000ee2000c2e1b00 */
[----:B------:R-:W-:-:S04]  /*0230*/  IMAD.WIDE R10, R4, 0x4, R10 ;  /* 0x00000004040a7825 */ /* 0x000fc800078e020a */
[C---:B----4-:R-:W-:Y:S02]  /*0240*/  IMAD.WIDE R16, R4.reuse, 0x4, R16 ;  /* 0x0000000404107825 */ /* 0x050fe400078e0210 */
[----:B------:R-:W4:Y:S02]  /*0250*/  LDG.E.EL.64 R10, desc[UR4][R10.64] ;  /* 0x000000040a0a7981 */ /* 0x000f24000c2e1b00 */
[C---:B------:R-:W-:Y:S02]  /*0260*/  IMAD.WIDE R8, R4.reuse, 0x4, R8 ;  /* 0x0000000404087825 */ /* 0x040fe400078e0208 */
[----:B------:R-:W3:Y:S02]  /*0270*/  LDG.E.EL.64 R16, desc[UR4][R16.64] ;  /* 0x0000000410107981 */ /* 0x000ee4000c2e1b00 */
[----:B0-----:R-:W-:Y:S02]  /*0280*/  IMAD.WIDE R14, R4, 0x4, R14 ;  /* 0x00000004040e7825 */ /* 0x001fe400078e020e */
[----:B------:R-:W3:Y:S01]  /*0290*/  LDG.E.EL.64 R8, desc[UR4][R8.64] ;  /* 0x0000000408087981 */ /* 0x000ee2000c2e1b00 */
[----:B------:R-:W-:-:S03]  /*02a0*/  HFMA2.MMA R3, -RZ, RZ, 1.625, 0 ;  /* 0x3e800000ff037435 */ /* 0x000fc600000001ff */
[----:B------:R-:W3:Y:S01]  /*02b0*/  LDG.E.EL.64 R14, desc[UR4][R14.64] ;  /* 0x000000040e0e7981 */ /* 0x000ee2000c2e1b00 */
[----:B--2---:R-:W-:Y:S01]  /*02c0*/  FADD R5, R6, 9.9999997473787516356e-06 ;  /* 0x3727c5ac06057421 */ /* 0x004fe20000000000 */
[----:B------:R-:W-:Y:S01]  /*02d0*/  FADD R0, R7, 9.9999997473787516356e-06 ;  /* 0x3727c5ac07007421 */ /* 0x000fe20000000000 */
[----:B------:R-:W-:-:S04]  /*02e0*/  IMAD.WIDE R6, R2, 0x4, R26 ;  /* 0x0000000402067825 */ /* 0x000fc800078e021a */
[----:B------:R-:W0:Y:S02]  /*02f0*/  MUFU.SQRT R5, R5 ;  /* 0x0000000500057308 */ /* 0x000e240000002000 */
[----:B------:R-:W4:Y:S06]  /*0300*/  LDG.E.64 R6, desc[UR4][R6.64] ;  /* 0x0000000406067981 */ /* 0x000f2c000c1e1b00 */
[----:B------:R-:W1:Y:S01]  /*0310*/  MUFU.SQRT R0, R0 ;  /* 0x0000000000007308 */ /* 0x000e620000002000 */
[C---:B0-----:R-:W-:Y:S02]  /*0320*/  FSETP.GT.AND P0, PT, R5.reuse, 8.50705917302346158658e+37, PT ;  /* 0x7e8000000500780b */ /* 0x041fe40003f04000 */
[----:B------:R-:W-:-:S02]  /*0330*/  FSETP.GEU.AND P2, PT, R5, 1.175494350822287508e-38, PT ;  /* 0x008000000500780b */ /* 0x000fc40003f4e000 */
[C---:B-1----:R-:W-:Y:S02]  /*0340*/  FSETP.GT.AND P1, PT, R0.reuse, 8.50705917302346158658e+37, PT ;  /* 0x7e8000000000780b */ /* 0x042fe40003f24000 */
[----:B------:R-:W-:-:S07]  /*0350*/  FSETP.GEU.AND P3, PT, R0, 1.175494350822287508e-38, PT ;  /* 0x008000000000780b */ /* 0x000fce0003f6e000 */
[----:B------:R-:W-:-:S04]  /*0360*/  @P0 FMUL R5, R5, 0.25 ;  /* 0x3e80000005050820 */ /* 0x000fc80000400000 */
[----:B------:R-:W-:Y:S01]  /*0370*/  @!P2 FMUL R5, R5, 16777216 ;  /* 0x4b8000000505a820 */ /* 0x000fe20000400000 */
[----:B------:R-:W-:-:S05]  /*0380*/  @P1 FMUL R0, R0, 0.25 ;  /* 0x3e80000000001820 */ /* 0x000fca0000400000 */
[----:B------:R-:W0:Y:S01]  /*0390*/  MUFU.RCP R5, R5 ;  /* 0x0000000500057308 */ /* 0x000e220000001000 */
[----:B------:R-:W-:Y:S01]  /*03a0*/  @!P3 FMUL R0, R0, 16777216 ;  /* 0x4b8000000000b820 */ /* 0x000fe20000400000 */
[----:B------:R-:W-:-:S06]  /*03b0*/  FSEL R26, R3, 1, P0 ;  /* 0x3f800000031a7808 */ /* 0x000fcc0000000000 */
[----:B------:R-:W1:Y:S01]  /*03c0*/  MUFU.RCP R0, R0 ;  /* 0x0000000000007308 */ /* 0x000e620000001000 */
[----:B------:R-:W-:Y:S01]  /*03d0*/  @!P2 FMUL R26, R26, 16777216 ;  /* 0x4b8000001a1aa820 */ /* 0x000fe20000400000 */
[----:B------:R-:W-:Y:S01]  /*03e0*/  FSEL R29, R3, 1, P1 ;  /* 0x3f800000031d7808 */ /* 0x000fe20000800000 */
[----:B-----5:R-:W-:Y:S02]  /*03f0*/  FADD R18, R18, -R20 ;  /* 0x8000001412127221 */ /* 0x020fe40000000000 */
[----:B0-----:R-:W-:Y:S02]  /*0400*/  FMUL R27, R5, R26 ;  /* 0x0000001a051b7220 */ /* 0x001fe40000400000 */
[----:B------:R-:W-:Y:S01]  /*0410*/  @!P3 FMUL R29, R29, 16777216 ;  /* 0x4b8000001d1db820 */ /* 0x000fe20000400000 */
[----:B------:R-:W-:Y:S01]  /*0420*/  FADD R26, R19, -R21 ;  /* 0x80000015131a7221 */ /* 0x000fe20000000000 */
[----:B------:R-:W-:Y:S01]  /*0430*/  FMUL R5, R18, R27 ;  /* 0x0000001b12057220 */ /* 0x000fe20000400000 */
[----:B------:R-:W0:Y:S01]  /*0440*/  LDC.64 R20, c[0x0][0x270] ;  /* 0x00009c00ff147b82 */ /* 0x000e220000000a00 */
[----:B-1----:R-:W-:-:S07]  /*0450*/  FMUL R29, R0, R29 ;  /* 0x0000001d001d7220 */ /* 0x002fce0000400000 */
[----:B------:R-:W1:Y:S01]  /*0460*/  LDC.64 R18, c[0x0][0x268] ;  /* 0x00009a00ff127b82 */ /* 0x000e620000000a00 */
[----:B------:R-:W-:Y:S01]  /*0470*/  FMUL R0, R26, R29 ;  /* 0x0000001d1a007220 */ /* 0x000fe20000400000 */
[----:B------:R-:W-:-:S03]  /*0480*/  FFMA R5, R22, R5, R24 ;  /* 0x0000000516057223 */ /* 0x000fc60000000018 */
[----:B------:R-:W-:-:S03]  /*0490*/  FFMA R0, R23, R0, R25 ;  /* 0x0000000017007223 */ /* 0x000fc60000000019 */
[----:B------:R-:W2:Y:S08]  /*04a0*/  LDC.64 R22, c[0x0][0x280] ;  /* 0x0000a000ff167b82 */ /* 0x000eb00000000a00 */
[----:B------:R-:W5:Y:S01]  /*04b0*/  LDC.64 R24, c[0x0][0x288] ;  /* 0x0000a200ff187b82 */ /* 0x000f620000000a00 */
[----:B0-----:R-:W-:-:S06]  /*04c0*/  IMAD.WIDE R20, R4, 0x4, R20 ;  /* 0x0000000404147825 */ /* 0x001fcc00078e0214 */
[----:B------:R-:W4:Y:S01]  /*04d0*/  LDG.E.EL.64 R20, desc[UR4][R20.64] ;  /* 0x0000000414147981 */ /* 0x000f22000c2e1b00 */
[----:B-1----:R-:W-:-:S06]  /*04e0*/  IMAD.WIDE R18, R2, 0x4, R18 ;  /* 0x0000000402127825 */ /* 0x002fcc00078e0212 */
[----:B------:R-:W4:Y:S01]  /*04f0*/  LDG.E.64 R18, desc[UR4][R18.64] ;  /* 0x0000000412127981 */ /* 0x000f22000c1e1b00 */
[----:B--2---:R-:W-:-:S06]  /*0500*/  IMAD.WIDE R22, R4, 0x4, R22 ;  /* 0x0000000404167825 */ /* 0x004fcc00078e0216 */
[----:B------:R-:W2:Y:S01]  /*0510*/  LDG.E.EL.64 R22, desc[UR4][R22.64] ;  /* 0x0000000416167981 */ /* 0x000ea2000c2e1b00 */
[----:B-----5:R-:W-:-:S06]  /*0520*/  IMAD.WIDE R24, R4, 0x4, R24 ;  /* 0x0000000404187825 */ /* 0x020fcc00078e0218 */
[----:B------:R-:W2:Y:S01]  /*0530*/  LDG.E.EL.64 R24, desc[UR4][R24.64] ;  /* 0x0000000418187981 */ /* 0x000ea2000c2e1b00 */
[----:B---3--:R-:W-:-:S04]  /*0540*/  FADD R12, R12, 9.9999997473787516356e-06 ;  /* 0x3727c5ac0c0c7421 */ /* 0x008fc80000000000 */
[----:B------:R-:W0:Y:S02]  /*0550*/  MUFU.SQRT R26, R12 ;  /* 0x0000000c001a7308 */ /* 0x000e240000002000 */
[C---:B0-----:R-:W-:Y:S02]  /*0560*/  FSETP.GT.AND P0, PT, R26.reuse, 8.50705917302346158658e+37, PT ;  /* 0x7e8000001a00780b */ /* 0x041fe40003f04000 */
[----:B------:R-:W-:-:S11]  /*0570*/  FSETP.GEU.AND P1, PT, R26, 1.175494350822287508e-38, PT ;  /* 0x008000001a00780b */ /* 0x000fd60003f2e000 */
[----:B------:R-:W-:-:S04]  /*0580*/  @P0 FMUL R26, R26, 0.25 ;  /* 0x3e8000001a1a0820 */ /* 0x000fc80000400000 */
[----:B------:R-:W-:Y:S01]  /*0590*/  @!P1 FMUL R26, R26, 16777216 ;  /* 0x4b8000001a1a9820 */ /* 0x000fe20000400000 */
[----:B------:R-:W-:-:S05]  /*05a0*/  FADD R28, R13, 9.9999997473787516356e-06 ;  /* 0x3727c5ac0d1c7421 */ /* 0x000fca0000000000 */
[----:B------:R-:W0:Y:S01]  /*05b0*/  MUFU.RCP R26, R26 ;  /* 0x0000001a001a7308 */ /* 0x000e220000001000 */
[----:B------:R-:W-:-:S07]  /*05c0*/  FSEL R13, R3, 1, P0 ;  /* 0x3f800000030d7808 */ /* 0x000fce0000000000 */
[----:B------:R-:W1:Y:S01]  /*05d0*/  MUFU.SQRT R28, R28 ;  /* 0x0000001c001c7308 */ /* 0x000e620000002000 */
[----:B------:R-:W-:-:S04]  /*05e0*/  @!P1 FMUL R13, R13, 16777216 ;  /* 0x4b8000000d0d9820 */ /* 0x000fc80000400000 */
[----:B0-----:R-:W-:Y:S02]  /*05f0*/  FMUL R27, R26, R13 ;  /* 0x0000000d1a1b7220 */ /* 0x001fe40000400000 */
[----:B------:R-:W0:Y:S01]  /*0600*/  LDC.64 R12, c[0x0][0x298] ;  /* 0x0000a600ff0c7b82 */ /* 0x000e220000000a00 */
[C---:B-1----:R-:W-:Y:S02]  /*0610*/  FSETP.GT.AND P0, PT, R28.reuse, 8.50705917302346158658e+37, PT ;  /* 0x7e8000001c00780b */ /* 0x042fe40003f04000 */
[----:B------:R-:W-:-:S11]  /*0620*/  FSETP.GEU.AND P1, PT, R28, 1.175494350822287508e-38, PT ;  /* 0x008000001c00780b */ /* 0x000fd60003f2e000 */
[----:B------:R-:W-:-:S04]  /*0630*/  @P0 FMUL R28, R28, 0.25 ;  /* 0x3e8000001c1c0820 */ /* 0x000fc80000400000 */
[----:B------:R-:W-:Y:S01]  /*0640*/  @!P1 FMUL R28, R28, 16777216 ;  /* 0x4b8000001c1c9820 */ /* 0x000fe20000400000 */
[----:B0-----:R-:W-:-:S03]  /*0650*/  IMAD.WIDE R12, R4, 0x4, R12 ;  /* 0x00000004040c7825 */ /* 0x001fc600078e020c */
[----:B------:R-:W-:Y:S03]  /*0660*/  MUFU.RCP R29, R28 ;  /* 0x0000001c001d7308 */ /* 0x000fe60000001000 */
[----:B------:R-:W3:Y:S01]  /*0670*/  LDG.E.EL.64 R12, desc[UR4][R12.64] ;  /* 0x000000040c0c7981 */ /* 0x000ee2000c2e1b00 */
[----:B----4-:R-:W-:Y:S01]  /*0680*/  FADD R6, R6, -R10 ;  /* 0x8000000a06067221 */ /* 0x010fe20000000000 */
[----:B------:R-:W-:-:S03]  /*0690*/  FADD R10, R16, 9.9999997473787516356e-06 ;  /* 0x3727c5ac100a7421 */ /* 0x000fc60000000000 */
[----:B------:R-:W-:Y:S01]  /*06a0*/  FMUL R27, R6, R27 ;  /* 0x0000001b061b7220 */ /* 0x000fe20000400000 */
[----:B------:R-:W-:-:S03]  /*06b0*/  FADD R16, R17, 9.9999997473787516356e-06 ;  /* 0x3727c5ac11107421 */ /* 0x000fc60000000000 */
[----:B------:R-:W-:Y:S02]  /*06c0*/  FFMA R8, R8, R27, R14 ;  /* 0x0000001b08087223 */ /* 0x000fe4000000000e */
[----:B------:R-:W0:Y:S01]  /*06d0*/  LDC.64 R26, c[0x0][0x2b8] ;  /* 0x0000ae00ff1a7b82 */ /* 0x000e220000000a00 */
[----:B------:R1:W4:Y:S08]  /*06e0*/  MUFU.SQRT R14, R10 ;  /* 0x0000000a000e7308 */ /* 0x0003300000002000 */
[----:B------:R-:W5:Y:S01]  /*06f0*/  MUFU.SQRT R16, R16 ;  /* 0x0000001000107308 */ /* 0x000f620000002000 */
[----:B------:R-:W-:Y:S01]  /*0700*/  FSEL R6, R3, 1, P0 ;  /* 0x3f80000003067808 */ /* 0x000fe20000000000 */
[----:B------:R-:W-:-:S02]  /*0710*/  FADD R17, R7, -R11 ;  /* 0x8000000b07117221 */ /* 0x000fc40000000000 */
[----:B-1----:R-:W1:Y:S02]  /*0720*/  LDC.64 R10, c[0x0][0x290] ;  /* 0x0000a400ff0a7b82 */ /* 0x002e640000000a00 */
[----:B------:R-:W-:Y:S01]  /*0730*/  @!P1 FMUL R6, R6, 16777216 ;  /* 0x4b80000006069820 */ /* 0x000fe20000400000 */
[C---:B----4-:R-:W-:Y:S02]  /*0740*/  FSETP.GT.AND P0, PT, R14.reuse, 8.50705917302346158658e+37, PT ;  /* 0x7e8000000e00780b */ /* 0x050fe40003f04000 */
[----:B------:R-:W-:Y:S01]  /*0750*/  FSETP.GEU.AND P2, PT, R14, 1.175494350822287508e-38, PT ;  /* 0x008000000e00780b */ /* 0x000fe20003f4e000 */
[----:B------:R-:W-:Y:S01]  /*0760*/  FMUL R29, R29, R6 ;  /* 0x000000061d1d7220 */ /* 0x000fe20000400000 */
[C---:B-----5:R-:W-:Y:S02]  /*0770*/  FSETP.GT.AND P1, PT, R16.reuse, 8.50705917302346158658e+37, PT ;  /* 0x7e8000001000780b */ /* 0x060fe40003f24000 */
[----:B------:R-:W-:Y:S01]  /*0780*/  FSETP.GEU.AND P3, PT, R16, 1.175494350822287508e-38, PT ;  /* 0x008000001000780b */ /* 0x000fe20003f6e000 */
[----:B0-----:R-:W-:-:S06]  /*0790*/  IMAD.WIDE R6, R4, 0x4, R26 ;  /* 0x0000000404067825 */ /* 0x001fcc00078e021a */
[----:B------:R-:W-:Y:S01]  /*07a0*/  @P0 FMUL R14, R14, 0.25 ;  /* 0x3e8000000e0e0820 */ /* 0x000fe20000400000 */
[----:B------:R-:W4:Y:S03]  /*07b0*/  LDG.E.EL.64 R6, desc[UR4][R6.64] ;  /* 0x0000000406067981 */ /* 0x000f26000c2e1b00 */
[----:B------:R-:W-:Y:S01]  /*07c0*/  @P1 FMUL R16, R16, 0.25 ;  /* 0x3e80000010101820 */ /* 0x000fe20000400000 */
[----:B------:R-:W-:-:S03]  /*07d0*/  @!P2 FMUL R14, R14, 16777216 ;  /* 0x4b8000000e0ea820 */ /* 0x000fc60000400000 */
[----:B------:R-:W-:Y:S01]  /*07e0*/  @!P3 FMUL R16, R16, 16777216 ;  /* 0x4b8000001010b820 */ /* 0x000fe20000400000 */
[----:B------:R-:W-:Y:S02]  /*07f0*/  FMUL R26, R17, R29 ;  /* 0x0000001d111a7220 */ /* 0x000fe40000400000 */
[----:B------:R-:W0:Y:S01]  /*0800*/  MUFU.RCP R14, R14 ;  /* 0x0000000e000e7308 */ /* 0x000e220000001000 */
[----:B-1----:R-:W-:-:S04]  /*0810*/  IMAD.WIDE R10, R4, 0x4, R10 ;  /* 0x00000004040a7825 */ /* 0x002fc800078e020a */
[----:B------:R-:W-:-:S03]  /*0820*/  FFMA R9, R9, R26, R15 ;  /* 0x0000001a09097223 */ /* 0x000fc6000000000f */
[----:B------:R-:W1:Y:S01]  /*0830*/  MUFU.RCP R16, R16 ;  /* 0x0000001000107308 */ /* 0x000e620000001000 */
[C---:B------:R-:W-:Y:S01]  /*0840*/  FSEL R15, R3.reuse, 1, P0 ;  /* 0x3f800000030f7808 */ /* 0x040fe20000000000 */
[----:B------:R-:W5:Y:S01]  /*0850*/  LDG.E.EL.64 R10, desc[UR4][R10.64] ;  /* 0x000000040a0a7981 */ /* 0x000f62000c2e1b00 */
[----:B------:R-:W-:-:S03]  /*0860*/  FSEL R17, R3, 1, P1 ;  /* 0x3f80000003117808 */ /* 0x000fc60000800000 */
[----:B------:R-:W-:Y:S02]  /*0870*/  @!P2 FMUL R15, R15, 16777216 ;  /* 0x4b8000000f0fa820 */ /* 0x000fe40000400000 */
[----:B------:R-:W-:Y:S01]  /*0880*/  @!P3 FMUL R17, R17, 16777216 ;  /* 0x4b8000001111b820 */ /* 0x000fe20000400000 */
[----:B------:R-:W-:Y:S01]  /*0890*/  FADD R5, R5, R8 ;  /* 0x0000000805057221 */ /* 0x000fe20000000000 */
[----:B------:R-:W-:Y:S01]  /*08a0*/  FADD R19, R19, -R21 ;  /* 0x8000001513137221 */ /* 0x000fe20000000000 */
[----:B------:R-:W-:Y:S01]  /*08b0*/  FADD R18, R18, -R20 ;  /* 0x8000001412127221 */ /* 0x000fe20000000000 */
[----:B0-----:R-:W-:Y:S01]  /*08c0*/  FMUL R21, R14, R15 ;  /* 0x0000000f0e157220 */ /* 0x001fe20000400000 */
[----:B-1----:R-:W-:Y:S01]  /*08d0*/  FMUL R20, R16, R17 ;  /* 0x0000001110147220 */ /* 0x002fe20000400000 */
[----:B------:R-:W0:Y:S02]  /*08e0*/  LDC.64 R14, c[0x0][0x2b0] ;  /* 0x0000ac00ff0e7b82 */ /* 0x000e240000000a00 */
[----:B------:R-:W-:Y:S01]  /*08f0*/  FMUL R21, R21, R18 ;  /* 0x0000001215157220 */ /* 0x000fe20000400000 */
[----:B------:R-:W-:-:S05]  /*0900*/  FMUL R20, R20, R19 ;  /* 0x0000001314147220 */ /* 0x000fca0000400000 */
[----:B------:R-:W1:Y:S01]  /*0910*/  LDC.64 R16, c[0x0][0x2a8] ;  /* 0x0000aa00ff107b82 */ /* 0x000e620000000a00 */
[----:B--2---:R-:W-:Y:S01]  /*0920*/  FFMA R8, R23, R20, R25 ;  /* 0x0000001417087223 */ /* 0x004fe20000000019 */
[----:B------:R-:W-:-:S06]  /*0930*/  FFMA R26, R22, R21, R24 ;  /* 0x00000015161a7223 */ /* 0x000fcc0000000018 */
[----:B------:R-:W2:Y:S08]  /*0940*/  LDC.64 R22, c[0x0][0x2c0] ;  /* 0x0000b000ff167b82 */ /* 0x000eb00000000a00 */
[----:B------:R-:W2:Y:S08]  /*0950*/  LDC.64 R24, c[0x0][0x2a0] ;  /* 0x0000a800ff187b82 */ /* 0x000eb00000000a00 */
[----:B------:R-:W2:Y:S08]  /*0960*/  LDC.64 R20, c[0x0][0x2c8] ;  /* 0x0000b200ff147b82 */ /* 0x000eb00000000a00 */
[----:B------:R-:W2:Y:S01]  /*0970*/  LDC.64 R18, c[0x0][0x2d0] ;  /* 0x0000b400ff127b82 */ /* 0x000ea20000000a00 */
[----:B-1----:R-:W-:-:S04]  /*0980*/  IMAD.WIDE R16, R2, 0x4, R16 ;  /* 0x0000000402107825 */ /* 0x002fc800078e0210 */
[C---:B0-----:R-:W-:Y:S02]  /*0990*/  IMAD.WIDE R14, R4.reuse, 0x4, R14 ;  /* 0x00000004040e7825 */ /* 0x041fe400078e020e */
[----:B------:R-:W5:Y:S02]  /*09a0*/  LDG.E.64 R16, desc[UR4][R16.64] ;  /* 0x0000000410107981 */ /* 0x000f64000c1e1b00 */
[C---:B--2---:R-:W-:Y:S02]  /*09b0*/  IMAD.WIDE R28, R4.reuse, 0x4, R22 ;  /* 0x00000004041c7825 */ /* 0x044fe400078e0216 */
[----:B------:R-:W2:Y:S02]  /*09c0*/  LDG.E.EL.64 R14, desc[UR4][R14.64] ;  /* 0x000000040e0e7981 */ /* 0x000ea4000c2e1b00 */
[----:B------:R-:W-:-:S04]  /*09d0*/  IMAD.WIDE R22, R4, 0x4, R24 ;  /* 0x0000000404167825 */ /* 0x000fc800078e0218 */
[C---:B------:R-:W-:Y:S02]  /*09e0*/  IMAD.WIDE R20, R4.reuse, 0x4, R20 ;  /* 0x0000000404147825 */ /* 0x040fe400078e0214 */
[----:B------:R-:W2:Y:S04]  /*09f0*/  LDG.E.EL.64 R22, desc[UR4][R22.64] ;  /* 0x0000000416167981 */ /* 0x000ea8000c2e1b00 */
[----:B------:R-:W2:Y:S01]  /*0a00*/  LDG.E.EL.64 R20, desc[UR4][R20.64] ;  /* 0x0000000414147981 */ /* 0x000ea2000c2e1b00 */
[----:B------:R-:W-:-:S03]  /*0a10*/  IMAD.WIDE R24, R4, 0x4, R18 ;  /* 0x0000000404187825 */ /* 0x000fc600078e0212 */
[----:B------:R0:W2:Y:S04]  /*0a20*/  LDG.E.EL.64 R18, desc[UR4][R28.64] ;  /* 0x000000041c127981 */ /* 0x0000a8000c2e1b00 */
[----:B------:R-:W2:Y:S01]  /*0a30*/  LDG.E.EL.64 R24, desc[UR4][R24.64] ;  /* 0x0000000418187981 */ /* 0x000ea2000c2e1b00 */
[----:B------:R-:W-:-:S04]  /*0a40*/  FADD R5, RZ, -R5 ;  /* 0x80000005ff057221 */ /* 0x000fc80000000000 */
[----:B------:R-:W-:-:S05]  /*0a50*/  FMUL R4, R5, 1.4426950216293334961 ;  /* 0x3fb8aa3b05047820 */ /* 0x000fca0000400000 */
[----:B------:R-:W-:Y:S01]  /*0a60*/  FSETP.GEU.AND P0, PT, R4, -126, PT ;  /* 0xc2fc00000400780b */ /* 0x000fe20003f0e000 */
[----:B------:R-:W-:-:S04]  /*0a70*/  FADD R0, R0, R9 ;  /* 0x0000000900007221 */ /* 0x000fc80000000000 */
[----:B------:R-:W-:-:S04]  /*0a80*/  FADD R0, RZ, -R0 ;  /* 0x80000000ff007221 */ /* 0x000fc80000000000 */
[----:B------:R-:W-:-:S04]  /*0a90*/  FMUL R27, R0, 1.4426950216293334961 ;  /* 0x3fb8aa3b001b7820 */ /* 0x000fc80000400000 */
[----:B------:R-:W-:-:S04]  /*0aa0*/  @!P0 FMUL R4, R4, 0.5 ;  /* 0x3f00000004048820 */ /* 0x000fc80000400000 */
[----:B------:R-:W1:Y:S01]  /*0ab0*/  MUFU.EX2 R0, R4 ;  /* 0x0000000400007308 */ /* 0x000e620000000800 */
[----:B------:R-:W-:Y:S01]  /*0ac0*/  FSETP.GEU.AND P2, PT, R27, -126, PT ;  /* 0xc2fc00001b00780b */ /* 0x000fe20003f4e000 */
[----:B---3--:R-:W-:Y:S01]  /*0ad0*/  FADD R5, R12, 9.9999997473787516356e-06 ;  /* 0x3727c5ac0c057421 */ /* 0x008fe20000000000 */
[----:B-1----:R-:W-:-:S11]  /*0ae0*/  @!P0 FMUL R0, R0, R0 ;  /* 0x0000000000008220 */ /* 0x002fd60000400000 */
[----:B------:R-:W-:Y:S01]  /*0af0*/  @!P2 FMUL R27, R27, 0.5 ;  /* 0x3f0000001b1ba820 */ /* 0x000fe20000400000 */
[----:B------:R-:W-:-:S03]  /*0b00*/  FADD R12, R0, 1 ;  /* 0x3f800000000c7421 */ /* 0x000fc60000000000 */
[----:B------:R-:W1:Y:S02]  /*0b10*/  MUFU.EX2 R9, R27 ;  /* 0x0000001b00097308 */ /* 0x000e640000000800 */
[----:B------:R-:W-:-:S06]  /*0b20*/  FSETP.GT.AND P1, PT, R12, 8.50705917302346158658e+37, PT ;  /* 0x7e8000000c00780b */ /* 0x000fcc0003f24000 */
[----:B------:R-:W3:Y:S01]  /*0b30*/  MUFU.SQRT R5, R5 ;  /* 0x0000000500057308 */ /* 0x000ee20000002000 */
[----:B------:R-:W-:Y:S01]  /*0b40*/  FADD R13, R13, 9.9999997473787516356e-06 ;  /* 0x3727c5ac0d0d7421 */ /* 0x000fe20000000000 */
[----:B-1----:R-:W-:-:S05]  /*0b50*/  @!P2 FMUL R9, R9, R9 ;  /* 0x000000090909a220 */ /* 0x002fca0000400000 */
[----:B------:R-:W-:Y:S01]  /*0b60*/  @P1 FMUL R12, R12, 0.25 ;  /* 0x3e8000000c0c1820 */ /* 0x000fe20000400000 */
[----:B------:R-:W1:Y:S08]  /*0b70*/  MUFU.SQRT R0, R13 ;  /* 0x0000000d00007308 */ /* 0x000e700000002000 */
[----:B------:R-:W0:Y:S01]  /*0b80*/  MUFU.RCP R12, R12 ;  /* 0x0000000c000c7308 */ /* 0x000e220000001000 */
[----:B---3--:R-:W-:-:S02]  /*0b90*/  FSETP.GT.AND P5, PT, R5, 8.50705917302346158658e+37, PT ;  /* 0x7e8000000500780b */ /* 0x008fc40003fa4000 */
[----:B------:R-:W-:Y:S02]  /*0ba0*/  FSETP.GEU.AND P0, PT, R5, 1.175494350822287508e-38, PT ;  /* 0x008000000500780b */ /* 0x000fe40003f0e000 */
[----:B-1----:R-:W-:-:S09]  /*0bb0*/  FSETP.GT.AND P3, PT, R0, 8.50705917302346158658e+37, PT ;  /* 0x7e8000000000780b */ /* 0x002fd20003f64000 */
[----:B------:R-:W-:-:S04]  /*0bc0*/  @P5 FMUL R5, R5, 0.25 ;  /* 0x3e80000005055820 */ /* 0x000fc80000400000 */
[----:B------:R-:W-:-:S06]  /*0bd0*/  @!P0 FMUL R5, R5, 16777216 ;  /* 0x4b80000005058820 */ /* 0x000fcc0000400000 */
[----:B------:R-:W-:Y:S01]  /*0be0*/  MUFU.RCP R5, R5 ;  /* 0x0000000500057308 */ /* 0x000fe20000001000 */
[----:B----4-:R-:W-:Y:S01]  /*0bf0*/  FADD R4, R6, 9.9999997473787516356e-06 ;  /* 0x3727c5ac06047421 */ /* 0x010fe20000000000 */
[----:B------:R-:W-:Y:S01]  /*0c00*/  FADD R6, R7, 9.9999997473787516356e-06 ;  /* 0x3727c5ac07067421 */ /* 0x000fe20000000000 */
[----:B------:R-:W-:-:S05]  /*0c10*/  FADD R7, R9, 1 ;  /* 0x3f80000009077421 */ /* 0x000fca0000000000 */
[----:B------:R-:W1:Y:S01]  /*0c20*/  MUFU.SQRT R4, R4 ;  /* 0x0000000400047308 */ /* 0x000e620000002000 */
[----:B------:R-:W-:-:S07]  /*0c30*/  FSETP.GT.AND P6, PT, R7, 8.50705917302346158658e+37, PT ;  /* 0x7e8000000700780b */ /* 0x000fce0003fc4000 */
[----:B------:R-:W3:Y:S01]  /*0c40*/  MUFU.SQRT R6, R6 ;  /* 0x0000000600067308 */ /* 0x000ee20000002000 */
[----:B------:R-:W-:-:S05]  /*0c50*/  FSEL R9, R3, 1, P1 ;  /* 0x3f80000003097808 */ /* 0x000fca0000800000 */
[----:B0-----:R-:W-:Y:S01]  /*0c60*/  FMUL R9, R12, R9 ;  /* 0x000000090c097220 */ /* 0x001fe20000400000 */
[----:B-----5:R-:W-:Y:S01]  /*0c70*/  LOP3.LUT R10, R10, 0x80000000, RZ, 0x3c, !PT ;  /* 0x800000000a0a7812 */ /* 0x020fe200078e3cff */
[----:B------:R-:W-:Y:S01]  /*0c80*/  @P6 FMUL R7, R7, 0.25 ;  /* 0x3e80000007076820 */ /* 0x000fe20000400000 */
[C---:B-1----:R-:W-:Y:S02]  /*0c90*/  FSETP.GT.AND P4, PT, R4.reuse, 8.50705917302346158658e+37, PT ;  /* 0x7e8000000400780b */ /* 0x042fe40003f84000 */
[----:B------:R-:W-:Y:S01]  /*0ca0*/  FSEL R12, R3, 1, P6 ;  /* 0x3f800000030c7808 */ /* 0x000fe20003000000 */
[----:B------:R-:W-:Y:S01]  /*0cb0*/  FFMA R26, R9, R26, R10 ;  /* 0x0000001a091a7223 */ /* 0x000fe2000000000a */
[----:B------:R-:W-:Y:S02]  /*0cc0*/  FSETP.GEU.AND P2, PT, R4, 1.175494350822287508e-38, PT ;  /* 0x008000000400780b */ /* 0x000fe40003f4e000 */
[----:B---3--:R-:W-:Y:S02]  /*0cd0*/  FSETP.GT.AND P6, PT, R6, 8.50705917302346158658e+37, PT ;  /* 0x7e8000000600780b */ /* 0x008fe40003fc4000 */
[----:B------:R-:W-:-:S02]  /*0ce0*/  FSEL R10, R3, 1, P5 ;  /* 0x3f800000030a7808 */ /* 0x000fc40002800000 */
[----:B------:R-:W-:Y:S02]  /*0cf0*/  FSETP.GEU.AND P1, PT, R0, 1.175494350822287508e-38, PT ;  /* 0x008000000000780b */ /* 0x000fe40003f2e000 */
[----:B------:R-:W-:Y:S01]  /*0d00*/  FSETP.GEU.AND P5, PT, R6, 1.175494350822287508e-38, PT ;  /* 0x008000000600780b */ /* 0x000fe20003fae000 */
[----:B------:R-:W0:Y:S01]  /*0d10*/  MUFU.RCP R7, R7 ;  /* 0x0000000700077308 */ /* 0x000e220000001000 */
[----:B------:R-:W-:Y:S01]  /*0d20*/  @P4 FMUL R4, R4, 0.25 ;  /* 0x3e80000004044820 */ /* 0x000fe20000400000 */
[----:B------:R-:W-:-:S04]  /*0d30*/  @P3 FMUL R0, R0, 0.25 ;  /* 0x3e80000000003820 */ /* 0x000fc80000400000 */
[----:B------:R-:W-:Y:S01]  /*0d40*/  @P6 FMUL R6, R6, 0.25 ;  /* 0x3e80000006066820 */ /* 0x000fe20000400000 */
[----:B------:R-:W-:-:S03]  /*0d50*/  @!P2 FMUL R4, R4, 16777216 ;  /* 0x4b8000000404a820 */ /* 0x000fc60000400000 */
[----:B------:R-:W-:Y:S02]  /*0d60*/  @!P1 FMUL R0, R0, 16777216 ;  /* 0x4b80000000009820 */ /* 0x000fe40000400000 */
[----:B------:R-:W-:Y:S01]  /*0d70*/  @!P5 FMUL R6, R6, 16777216 ;  /* 0x4b8000000606d820 */ /* 0x000fe20000400000 */
[----:B------:R-:W1:Y:S01]  /*0d80*/  MUFU.RCP R4, R4 ;  /* 0x0000000400047308 */ /* 0x000e620000001000 */
[----:B------:R-:W-:Y:S01]  /*0d90*/  LOP3.LUT R28, R11, 0x80000000, RZ, 0x3c, !PT ;  /* 0x800000000b1c7812 */ /* 0x000fe200078e3cff */
[----:B0-----:R-:W-:Y:S01]  /*0da0*/  FMUL R9, R7, R12 ;  /* 0x0000000c07097220 */ /* 0x001fe20000400000 */
[----:B------:R-:W-:-:S05]  /*0db0*/  FSEL R13, R3, 1, P4 ;  /* 0x3f800000030d7808 */ /* 0x000fca0002000000 */
[----:B------:R-:W0:Y:S01]  /*0dc0*/  MUFU.RCP R0, R0 ;  /* 0x0000000000007308 */ /* 0x000e220000001000 */
[----:B------:R-:W-:Y:S01]  /*0dd0*/  FSEL R11, R3, 1, P3 ;  /* 0x3f800000030b7808 */ /* 0x000fe20001800000 */
[----:B------:R-:W-:-:S06]  /*0de0*/  FFMA R7, R9, R8, R28 ;  /* 0x0000000809077223 */ /* 0x000fcc000000001c */
[----:B------:R-:W3:Y:S01]  /*0df0*/  MUFU.RCP R6, R6 ;  /* 0x0000000600067308 */ /* 0x000ee20000001000 */
[----:B------:R-:W-:Y:S01]  /*0e00*/  FSEL R3, R3, 1, P6 ;  /* 0x3f80000003037808 */ /* 0x000fe20003000000 */
[----:B------:R-:W4:Y:S01]  /*0e10*/  LDC.64 R8, c[0x0][0x210] ;  /* 0x00008400ff087b82 */ /* 0x000f220000000a00 */
[----:B------:R-:W-:Y:S01]  /*0e20*/  @!P0 FMUL R10, R10, 16777216 ;  /* 0x4b8000000a0a8820 */ /* 0x000fe20000400000 */
[----:B------:R-:W-:Y:S01]  /*0e30*/  @!P2 FMUL R13, R13, 16777216 ;  /* 0x4b8000000d0da820 */ /* 0x000fe20000400000 */
[----:B------:R-:W-:Y:S01]  /*0e40*/  @!P1 FMUL R11, R11, 16777216 ;  /* 0x4b8000000b0b9820 */ /* 0x000fe20000400000 */
[----:B------:R-:W-:Y:S01]  /*0e50*/  @!P5 FMUL R3, R3, 16777216 ;  /* 0x4b8000000303d820 */ /* 0x000fe20000400000 */
[----:B------:R-:W-:Y:S01]  /*0e60*/  FMUL R5, R5, R10 ;  /* 0x0000000a05057220 */ /* 0x000fe20000400000 */
[----:B-1----:R-:W-:Y:S01]  /*0e70*/  FMUL R4, R4, R13 ;  /* 0x0000000d04047220 */ /* 0x002fe20000400000 */
[----:B0-----:R-:W-:Y:S02]  /*0e80*/  FMUL R0, R0, R11 ;  /* 0x0000000b00007220 */ /* 0x001fe40000400000 */
[----:B------:R-:W-:Y:S01]  /*0e90*/  FMUL R5, R5, R26 ;  /* 0x0000001a05057220 */ /* 0x000fe20000400000 */
[----:B---3--:R-:W-:Y:S01]  /*0ea0*/  FMUL R6, R6, R3 ;  /* 0x0000000306067220 */ /* 0x008fe20000400000 */
[----:B------:R-:W-:Y:S01]  /*0eb0*/  FMUL R0, R0, R7 ;  /* 0x0000000700007220 */ /* 0x000fe20000400000 */
[----:B--2---:R-:W-:Y:S01]  /*0ec0*/  FADD R27, R16, -R14 ;  /* 0x8000000e101b7221 */ /* 0x004fe20000000000 */
[----:B------:R-:W-:-:S03]  /*0ed0*/  FADD R15, R17, -R15 ;  /* 0x8000000f110f7221 */ /* 0x000fc60000000000 */
[----:B------:R-:W-:Y:S01]  /*0ee0*/  FMUL R27, R4, R27 ;  /* 0x0000001b041b7220 */ /* 0x000fe20000400000 */
[----:B------:R-:W-:Y:S01]  /*0ef0*/  FMUL R6, R6, R15 ;  /* 0x0000000f06067220 */ /* 0x000fe20000400000 */
[----:B----4-:R-:W-:-:S04]  /*0f00*/  IMAD.WIDE R8, R2, 0x4, R8 ;  /* 0x0000000402087825 */ /* 0x010fc800078e0208 */
[----:B------:R-:W-:Y:S01]  /*0f10*/  FFMA R18, R18, R27, R20 ;  /* 0x0000001b12127223 */ /* 0x000fe20000000014 */
[----:B------:R-:W-:Y:S01]  /*0f20*/  FFMA R19, R19, R6, R21 ;  /* 0x0000000613137223 */ /* 0x000fe20000000015 */
[----:B------:R-:W-:Y:S01]  /*0f30*/  FFMA R5, R22, R5, R24 ;  /* 0x0000000516057223 */ /* 0x000fe20000000018 */
[----:B------:R-:W-:-:S04]  /*0f40*/  FFMA R0, R23, R0, R25 ;  /* 0x0000000017007223 */ /* 0x000fc80000000019 */
[C---:B------:R-:W-:Y:S01]  /*0f50*/  FSETP.GEU.AND P0, PT, R5.reuse, -R18, PT ;  /* 0x800000120500720b */ /* 0x040fe20003f0e000 */
[----:B------:R-:W-:Y:S01]  /*0f60*/  FADD R5, R5, R18 ;  /* 0x0000001205057221 */ /* 0x000fe20000000000 */
[C---:B------:R-:W-:Y:S01]  /*0f70*/  FADD R3, R0.reuse, R19 ;  /* 0x0000001300037221 */ /* 0x040fe20000000000 */
[----:B------:R-:W-:-:S03]  /*0f80*/  FSETP.GEU.AND P1, PT, R0, -R19, PT ;  /* 0x800000130000720b */ /* 0x000fc60003f2e000 */
[----:B------:R-:W-:Y:S02]  /*0f90*/  FSEL R2, R5, RZ, P0 ;  /* 0x000000ff05027208 */ /* 0x000fe40000000000 */
[----:B------:R-:W-:-:S05]  /*0fa0*/  FSEL R3, R3, RZ, P1 ;  /* 0x000000ff03037208 */ /* 0x000fca0000800000 */
[----:B------:R-:W-:Y:S01]  /*0fb0*/  STG.E.64 desc[UR4][R8.64], R2 ;  /* 0x0000000208007986 */ /* 0x000fe2000c101b04 */
[----:B------:R-:W-:Y:S05]  /*0fc0*/  EXIT ;  /* 0x000000000000794d */ /* 0x000fea0003800000 */
.L_x_0:
[----:B------:R-:W-:-:S00]  /*0fd0*/  BRA `(.L_x_0) ;  /* 0xfffffffc00fc7947 */ /* 0x000fc0000383ffff */
[----:B------:R-:W-:-:S00]  /*0fe0*/  NOP ;  /* 0x0000000000007918 */ /* 0x000fc00000000000 */
        /* <DEDUP_REMOVED lines=9> */
.L_x_1:


//--------------------- .nv.global.init           --------------------------
	.section	.nv.global.init,"aw",@progbits
.nv.global.init:
	.type		_$_str,@object
	.size		_$_str,(_$_str_$_2 - _$_str)
_$_str:
        /*0000*/ 	.byte	0x5f, 0x5f, 0x43, 0x55, 0x44, 0x41, 0x5f, 0x46, 0x54, 0x5a, 0x00
	.type		_$_str_$_2,@object
	.size		_$_str_$_2,(.L_1 - _$_str_$_2)
_$_str_$_2:
        /*000b*/ 	.byte	0x5f, 0x5f, 0x43, 0x55, 0x44, 0x41, 0x5f, 0x50, 0x52, 0x45, 0x43, 0x5f, 0x53, 0x51, 0x52, 0x54
        /*001b*/ 	.byte	0x00
.L_1:


//--------------------- .nv.constant0.triton_poi_fused__native_batch_norm_legit_no_training_add_mul_relu_sigmoid_17 --------------------------
	.section	.nv.constant0.triton_poi_fused__native_batch_norm_legit_no_training_add_mul_relu_sigmoid_17,"a",@progbits
	.sectionflags	@""
	.align	4
.nv.constant0.triton_poi_fused__native_batch_norm_legit_no_training_add_mul_relu_sigmoid_17:
	.zero		732
